	.headerflags	@"EF_CUDA_TEXMODE_UNIFIED EF_CUDA_64BIT_ADDRESS EF_CUDA_ACCELERATORS EF_CUDA_SM90 EF_CUDA_VIRTUAL_SM(EF_CUDA_SM90)"
	.elftype	@"ET_EXEC"


//--------------------- .nv.info                  --------------------------
	.section	.nv.info,"",@"SHT_CUDA_INFO"
	.align	4


	//----- nvinfo : EIATTR_REGCOUNT
	.align		4
        /*0000*/ 	.byte	0x04, 0x2f
        /*0002*/ 	.short	(.L_1 - .L_0)
	.align		4
.L_0:
        /*0004*/ 	.word	index@(triton_poi_fused_max_pool2d_with_indices_relu_11)
        /*0008*/ 	.word	0x00000018


	//----- nvinfo : EIATTR_MIN_STACK_SIZE
	.align		4
.L_1:
        /*000c*/ 	.byte	0x04, 0x12
        /*000e*/ 	.short	(.L_3 - .L_2)
	.align		4
.L_2:
        /*0010*/ 	.word	index@(triton_poi_fused_max_pool2d_with_indices_relu_11)
        /*0014*/ 	.word	0x00000000


	//----- nvinfo : EIATTR_FRAME_SIZE
	.align		4
.L_3:
        /*0018*/ 	.byte	0x04, 0x11
        /*001a*/ 	.short	(.L_5 - .L_4)
	.align		4
.L_4:
        /*001c*/ 	.word	index@(triton_poi_fused_max_pool2d_with_indices_relu_11)
        /*0020*/ 	.word	0x00000000


	//----- nvinfo : EIATTR_MIN_STACK_SIZE
	.align		4
.L_5:
        /*0024*/ 	.byte	0x04, 0x12
        /*0026*/ 	.short	(.L_7 - .L_6)
	.align		4
.L_6:
        /*0028*/ 	.word	index@(triton_poi_fused_max_pool2d_with_indices_relu_11)
        /*002c*/ 	.word	0x00000000
.L_7:


//--------------------- .nv.info.triton_poi_fused_max_pool2d_with_indices_relu_11 --------------------------
	.section	.nv.info.triton_poi_fused_max_pool2d_with_indices_relu_11,"",@"SHT_CUDA_INFO"
	.sectionflags	@""
	.align	4


	//----- nvinfo : EIATTR_CUDA_API_VERSION
	.align		4
        /*0000*/ 	.byte	0x04, 0x37
        /*0002*/ 	.short	(.L_9 - .L_8)
.L_8:
        /*0004*/ 	.word	0x0000007c


	//----- nvinfo : EIATTR_KPARAM_INFO
	.align		4
.L_9:
        /*0008*/ 	.byte	0x04, 0x17
        /*000a*/ 	.short	(.L_11 - .L_10)
.L_10:
        /*000c*/ 	.word	0x00000000
        /*0010*/ 	.short	0x0004
        /*0012*/ 	.short	0x001c
        /*0014*/ 	.byte	0x00, 0xf0, 0x11, 0x00


	//----- nvinfo : EIATTR_KPARAM_INFO
	.align		4
.L_11:
        /*0018*/ 	.byte	0x04, 0x17
        /*001a*/ 	.short	(.L_13 - .L_12)
.L_12:
        /*001c*/ 	.word	0x00000000
        /*0020*/ 	.short	0x0003
        /*0022*/ 	.short	0x0018
        /*0024*/ 	.byte	0x00, 0xf0, 0x11, 0x00


	//----- nvinfo : EIATTR_KPARAM_INFO
	.align		4
.L_13:
        /*0028*/ 	.byte	0x04, 0x17
        /*002a*/ 	.short	(.L_15 - .L_14)
.L_14:
        /*002c*/ 	.word	0x00000000
        /*0030*/ 	.short	0x0002
        /*0032*/ 	.short	0x0010
        /*0034*/ 	.byte	0x00, 0xf4, 0x21, 0x00


	//----- nvinfo : EIATTR_KPARAM_INFO
	.align		4
.L_15:
        /*0038*/ 	.byte	0x04, 0x17
        /*003a*/ 	.short	(.L_17 - .L_16)
.L_16:
        /*003c*/ 	.word	0x00000000
        /*0040*/ 	.short	0x0001
        /*0042*/ 	.short	0x0008
        /*0044*/ 	.byte	0x00, 0xf4, 0x21, 0x00


	//----- nvinfo : EIATTR_KPARAM_INFO
	.align		4
.L_17:
        /*0048*/ 	.byte	0x04, 0x17
        /*004a*/ 	.short	(.L_19 - .L_18)
.L_18:
        /*004c*/ 	.word	0x00000000
        /*0050*/ 	.short	0x0000
        /*0052*/ 	.short	0x0000
        /*0054*/ 	.byte	0x00, 0xf4, 0x21, 0x00


	//----- nvinfo : EIATTR_SPARSE_MMA_MASK
	.align		4
.L_19:
        /*0058*/ 	.byte	0x03, 0x50
        /*005a*/ 	.short	0x0000


	//----- nvinfo : EIATTR_MAXREG_COUNT
	.align		4
        /*005c*/ 	.byte	0x03, 0x1b
        /*005e*/ 	.short	0x00ff


	//----- nvinfo : EIATTR_EXIT_INSTR_OFFSETS
	.align		4
        /*0060*/ 	.byte	0x04, 0x1c
        /*0062*/ 	.short	(.L_21 - .L_20)


	//   ....[0]....
.L_20:
        /*0064*/ 	.word	0x00000660


	//   ....[1]....
        /*0068*/ 	.word	0x00000700


	//----- nvinfo : EIATTR_REQNTID
	.align		4
.L_21:
        /*006c*/ 	.byte	0x04, 0x10
        /*006e*/ 	.short	(.L_23 - .L_22)
.L_22:
        /*0070*/ 	.word	0x00000080
        /*0074*/ 	.word	0x00000001
        /*0078*/ 	.word	0x00000001


	//----- nvinfo : EIATTR_CBANK_PARAM_SIZE
	.align		4
.L_23:
        /*007c*/ 	.byte	0x03, 0x19
        /*007e*/ 	.short	0x0020


	//----- nvinfo : EIATTR_PARAM_CBANK
	.align		4
        /*0080*/ 	.byte	0x04, 0x0a
        /*0082*/ 	.short	(.L_25 - .L_24)
	.align		4
.L_24:
        /*0084*/ 	.word	index@(.nv.constant0.triton_poi_fused_max_pool2d_with_indices_relu_11)
        /*0088*/ 	.short	0x0210
        /*008a*/ 	.short	0x0020


	//----- nvinfo : EIATTR_SW_WAR
	.align		4
.L_25:
        /*008c*/ 	.byte	0x04, 0x36
        /*008e*/ 	.short	(.L_27 - .L_26)
.L_26:
        /*0090*/ 	.word	0x00000008
.L_27:


//--------------------- .nv.callgraph             --------------------------
	.section	.nv.callgraph,"",@"SHT_CUDA_CALLGRAPH"
	.align	4
	.sectionentsize	8
	.align		4
        /*0000*/ 	.word	0x00000000
	.align		4
        /*0004*/ 	.word	0xffffffff
	.align		4
        /*0008*/ 	.word	0x00000000
	.align		4
        /*000c*/ 	.word	0xfffffffe
	.align		4
        /*0010*/ 	.word	0x00000000
	.align		4
        /*0014*/ 	.word	0xfffffffd
	.align		4
        /*0018*/ 	.word	0x00000000
	.align		4
        /*001c*/ 	.word	0xfffffffc


//--------------------- .text.triton_poi_fused_max_pool2d_with_indices_relu_11 --------------------------
	.section	.text.triton_poi_fused_max_pool2d_with_indices_relu_11,"ax",@progbits
	.sectionflags	@"SHF_BARRIERS=1"
	.align	128
        .global         triton_poi_fused_max_pool2d_with_indices_relu_11
        .type           triton_poi_fused_max_pool2d_with_indices_relu_11,@function
        .size           triton_poi_fused_max_pool2d_with_indices_relu_11,(.L_x_1 - triton_poi_fused_max_pool2d_with_indices_relu_11)
        .other          triton_poi_fused_max_pool2d_with_indices_relu_11,@"STO_CUDA_ENTRY STV_DEFAULT"
triton_poi_fused_max_pool2d_with_indices_relu_11:
.text.triton_poi_fused_max_pool2d_with_indices_relu_11:
[----:B------:R-:W0:Y:S02]  /*0000*/  LDC R1, c[0x0][0x28] ;  /* 0x00000a00ff017b82 */ /* 0x000e240000000800 */
[----:B------:R-:W1:Y:S01]  /*0010*/  S2R R2, SR_CTAID.Y ;  /* 0x0000000000027919 */ /* 0x000e620000002600 */
[----:B------:R-:W2:Y:S01]  /*0020*/  LDC.64 R4, c[0x0][0x210] ;  /* 0x00008400ff047b82 */ /* 0x000ea20000000a00 */
[----:B------:R-:W-:Y:S01]  /*0030*/  ULDC.64 UR6, c[0x0][0x208] ;  /* 0x0000820000067ab9 */ /* 0x000fe20000000a00 */
[----:B------:R-:W3:Y:S01]  /*0040*/  S2R R3, SR_TID.X ;  /* 0x0000000000037919 */ /* 0x000ee20000002100 */
[----:B------:R-:W4:Y:S01]  /*0050*/  S2R R8, SR_CTAID.X ;  /* 0x0000000000087919 */ /* 0x000f220000002500 */
[----:B------:R-:W-:-:S04]  /*0060*/  CS2R R12, SRZ ;  /* 0x00000000000c7805 */ /* 0x000fc8000001ff00 */
[----:B------:R-:W5:Y:S01]  /*0070*/  S2UR UR5, SR_CgaCtaId ;  /* 0x00000000000579c3 */ /* 0x000f620000008800 */
[----:B------:R-:W-:Y:S01]  /*0080*/  UMOV UR4, 0x400 ;  /* 0x0000040000047882 */ /* 0x000fe20000000000 */
[----:B------:R-:W-:Y:S01]  /*0090*/  ULDC.64 UR8, c[0x0][0x218] ;  /* 0x0000860000087ab9 */ /* 0x000fe20000000a00 */
[----:B-1----:R-:W-:-:S05]  /*00a0*/  IMAD.SHL.U32 R2, R2, 0x80, RZ ;  /* 0x0000008002027824 */ /* 0x002fca00078e00ff */
[----:B---3--:R-:W-:-:S04]  /*00b0*/  LOP3.LUT R11, R2, 0x7f, R3, 0xf8, !PT ;  /* 0x0000007f020b7812 */ /* 0x008fc800078ef803 */
[C---:B------:R-:W-:Y:S01]  /*00c0*/  ISETP.GE.AND P0, PT, R11.reuse, 0x64, PT ;  /* 0x000000640b00780c */ /* 0x040fe20003f06270 */
[----:B------:R-:W-:-:S05]  /*00d0*/  IMAD.HI R0, R11, 0x66666667, RZ ;  /* 0x666666670b007827 */ /* 0x000fca00078e02ff */
[----:B------:R-:W-:-:S04]  /*00e0*/  SHF.R.S32.HI R7, RZ, 0x1, R0 ;  /* 0x00000001ff077819 */ /* 0x000fc80000011400 */
[----:B------:R-:W-:Y:S01]  /*00f0*/  LEA.HI R6, R0, R7, RZ, 0x1 ;  /* 0x0000000700067211 */ /* 0x000fe200078f08ff */
[----:B----4-:R-:W-:Y:S01]  /*0100*/  IMAD.SHL.U32 R0, R8, 0x2, RZ ;  /* 0x0000000208007824 */ /* 0x010fe200078e00ff */
[----:B------:R-:W-:-:S03]  /*0110*/  CS2R R8, SRZ ;  /* 0x0000000000087805 */ /* 0x000fc6000001ff00 */
[----:B------:R-:W-:Y:S01]  /*0120*/  IMAD R7, R6, -0x5, R11 ;  /* 0xfffffffb06077824 */ /* 0x000fe200078e020b */
[----:B------:R-:W-:-:S03]  /*0130*/  ISETP.LT.AND P0, PT, R0, 0x80, !P0 ;  /* 0x000000800000780c */ /* 0x000fc60004701270 */
[----:B------:R-:W-:-:S04]  /*0140*/  IMAD R7, R7, 0x100, R0 ;  /* 0x0000010007077824 */ /* 0x000fc800078e0200 */
[----:B------:R-:W-:Y:S01]  /*0150*/  IMAD R21, R6, 0xa00, R7 ;  /* 0x00000a0006157824 */ /* 0x000fe200078e0207 */
[----:B------:R-:W-:-:S03]  /*0160*/  CS2R R6, SRZ ;  /* 0x0000000000067805 */ /* 0x000fc6000001ff00 */
[C---:B------:R-:W-:Y:S02]  /*0170*/  VIADD R17, R21.reuse, 0x80 ;  /* 0x0000008015117836 */ /* 0x040fe40000000000 */
[----:B--2---:R-:W-:-:S04]  /*0180*/  IMAD.WIDE R14, R21, 0x4, R4 ;  /* 0x00000004150e7825 */ /* 0x004fc800078e0204 */
[--C-:B------:R-:W-:Y:S01]  /*0190*/  IMAD.WIDE R16, R17, 0x4, R4.reuse ;  /* 0x0000000411107825 */ /* 0x100fe200078e0204 */
[----:B------:R-:W2:Y:S03]  /*01a0*/  @P0 LDG.E.EL.64 R8, desc[UR6][R14.64] ;  /* 0x000000060e080981 */ /* 0x000ea6000c2e1b00 */
[----:B------:R-:W-:Y:S01]  /*01b0*/  VIADD R19, R21, 0x500 ;  /* 0x0000050015137836 */ /* 0x000fe20000000000 */
[----:B------:R-:W2:Y:S03]  /*01c0*/  @P0 LDG.E.EL.64 R6, desc[UR6][R16.64] ;  /* 0x0000000610060981 */ /* 0x000ea6000c2e1b00 */
[----:B------:R-:W-:-:S05]  /*01d0*/  IMAD.WIDE R18, R19, 0x4, R4 ;  /* 0x0000000413127825 */ /* 0x000fca00078e0204 */
[----:B------:R-:W3:Y:S01]  /*01e0*/  @P0 LDG.E.EL.64 R12, desc[UR6][R18.64] ;  /* 0x00000006120c0981 */ /* 0x000ee2000c2e1b00 */
[----:B------:R-:W-:-:S04]  /*01f0*/  VIADD R21, R21, 0x580 ;  /* 0x0000058015157836 */ /* 0x000fc80000000000 */
[----:B------:R-:W-:Y:S01]  /*0200*/  IMAD.WIDE R20, R21, 0x4, R4 ;  /* 0x0000000415147825 */ /* 0x000fe200078e0204 */
[----:B------:R-:W-:-:S06]  /*0210*/  CS2R R4, SRZ ;  /* 0x0000000000047805 */ /* 0x000fcc000001ff00 */
[----:B------:R-:W4:Y:S01]  /*0220*/  @P0 LDG.E.EL.64 R4, desc[UR6][R20.64] ;  /* 0x0000000614040981 */ /* 0x000f22000c2e1b00 */
[----:B-----5:R-:W-:Y:S01]  /*0230*/  UPRMT UR4, UR5, 0x654, UR4 ;  /* 0x0000065405047896 */ /* 0x020fe20008000004 */
[----:B------:R-:W-:Y:S01]  /*0240*/  IMAD R11, R11, 0x80, R0 ;  /* 0x000000800b0b7824 */ /* 0x000fe200078e0200 */
[C---:B--2---:R-:W-:Y:S02]  /*0250*/  FSETP.GT.AND P5, PT, R6.reuse, R8, PT ;  /* 0x000000080600720b */ /* 0x044fe40003fa4000 */
[C---:B------:R-:W-:Y:S02]  /*0260*/  FSETP.GT.AND P3, PT, R7.reuse, R9, PT ;  /* 0x000000090700720b */ /* 0x040fe40003f64000 */
[----:B------:R-:W-:Y:S02]  /*0270*/  FSETP.NAN.AND P1, PT, R6, R6, PT ;  /* 0x000000060600720b */ /* 0x000fe40003f28000 */
[----:B------:R-:W-:Y:S02]  /*0280*/  FSETP.NAN.AND P6, PT, R7, R7, PT ;  /* 0x000000070700720b */ /* 0x000fe40003fc8000 */
[----:B---3--:R-:W-:-:S02]  /*0290*/  FSETP.NAN.AND P4, PT, R12, R12, PT ;  /* 0x0000000c0c00720b */ /* 0x008fc40003f88000 */
[----:B------:R-:W-:-:S03]  /*02a0*/  FSETP.NAN.AND P2, PT, R13, R13, PT ;  /* 0x0000000d0d00720b */ /* 0x000fc60003f48000 */
[----:B------:R-:W-:Y:S01]  /*02b0*/  @!P5 SEL R6, R6, R8, P1 ;  /* 0x000000080606d207 */ /* 0x000fe20000800000 */
[----:B------:R-:W-:Y:S01]  /*02c0*/  IMAD.SHL.U32 R8, R3, 0x2, RZ ;  /* 0x0000000203087824 */ /* 0x000fe200078e00ff */
[----:B------:R-:W-:Y:S02]  /*02d0*/  @!P3 SEL R7, R7, R9, P6 ;  /* 0x000000090707b207 */ /* 0x000fe40003000000 */
[----:B------:R-:W-:Y:S02]  /*02e0*/  FSETP.GEU.AND P1, PT, R6, R12, PT ;  /* 0x0000000c0600720b */ /* 0x000fe40003f2e000 */
[----:B------:R-:W-:Y:S02]  /*02f0*/  LOP3.LUT R9, R8, 0xfe, RZ, 0xc0, !PT ;  /* 0x000000fe08097812 */ /* 0x000fe400078ec0ff */
[----:B------:R-:W-:Y:S02]  /*0300*/  @!P4 SEL R12, R12, R6, !P1 ;  /* 0x000000060c0cc207 */ /* 0x000fe40004800000 */
[----:B------:R-:W-:-:S02]  /*0310*/  SEL R6, RZ, 0x1, !P5 ;  /* 0x00000001ff067807 */ /* 0x000fc40006800000 */
[----:B----4-:R-:W-:Y:S02]  /*0320*/  FSETP.NAN.AND P4, PT, R4, R4, PT ;  /* 0x000000040400720b */ /* 0x010fe40003f88000 */
[----:B------:R-:W-:Y:S02]  /*0330*/  FSETP.NAN.AND P5, PT, R5, R5, PT ;  /* 0x000000050500720b */ /* 0x000fe40003fa8000 */
[----:B------:R-:W-:Y:S02]  /*0340*/  FSETP.GEU.AND P6, PT, R7, R13, PT ;  /* 0x0000000d0700720b */ /* 0x000fe40003fce000 */
[----:B------:R-:W-:Y:S02]  /*0350*/  LEA R10, R9, UR4, 0x1 ;  /* 0x00000004090a7c11 */ /* 0x000fe4000f8e08ff */
[----:B------:R-:W-:Y:S02]  /*0360*/  @!P2 SEL R13, R13, R7, !P6 ;  /* 0x000000070d0da207 */ /* 0x000fe40007000000 */
[----:B------:R-:W-:Y:S01]  /*0370*/  SEL R6, R6, 0x2, P1 ;  /* 0x0000000206067807 */ /* 0x000fe20000800000 */
[----:B------:R-:W-:Y:S01]  /*0380*/  IMAD R14, R9, 0x4, R10 ;  /* 0x00000004090e7824 */ /* 0x000fe200078e020a */
[----:B------:R-:W-:-:S02]  /*0390*/  SEL R9, RZ, 0x1, !P3 ;  /* 0x00000001ff097807 */ /* 0x000fc40005800000 */
[----:B------:R-:W-:Y:S02]  /*03a0*/  FSETP.GEU.AND P2, PT, R12, R4, PT ;  /* 0x000000040c00720b */ /* 0x000fe40003f4e000 */
[----:B------:R-:W-:Y:S02]  /*03b0*/  FSETP.GEU.AND P1, PT, R13, R5, PT ;  /* 0x000000050d00720b */ /* 0x000fe40003f2e000 */
[----:B------:R-:W-:Y:S02]  /*03c0*/  SEL R9, R9, 0x2, P6 ;  /* 0x0000000209097807 */ /* 0x000fe40003000000 */
[----:B------:R-:W-:Y:S02]  /*03d0*/  @!P4 FSEL R4, R4, R12, !P2 ;  /* 0x0000000c0404c208 */ /* 0x000fe40005000000 */
[----:B------:R-:W-:Y:S02]  /*03e0*/  @!P5 FSEL R5, R5, R13, !P1 ;  /* 0x0000000d0505d208 */ /* 0x000fe40004800000 */
[----:B------:R-:W-:-:S02]  /*03f0*/  SEL R6, R6, 0x3, P2 ;  /* 0x0000000306067807 */ /* 0x000fc40001000000 */
[----:B------:R-:W-:Y:S02]  /*0400*/  SEL R9, R9, 0x3, P1 ;  /* 0x0000000309097807 */ /* 0x000fe40000800000 */
[----:B------:R-:W-:Y:S02]  /*0410*/  IADD3 R10, P3, R11, UR8, RZ ;  /* 0x000000080b0a7c10 */ /* 0x000fe4000ff7e0ff */
[C---:B------:R-:W-:Y:S01]  /*0420*/  FSETP.GEU.AND P1, PT, R4.reuse, RZ, PT ;  /* 0x000000ff0400720b */ /* 0x040fe20003f2e000 */
[----:B------:R-:W-:Y:S01]  /*0430*/  IMAD R19, R9, 0x100, R6 ;  /* 0x0000010009137824 */ /* 0x000fe200078e0206 */
[----:B------:R-:W-:Y:S02]  /*0440*/  FSETP.GEU.AND P2, PT, R5, RZ, PT ;  /* 0x000000ff0500720b */ /* 0x000fe40003f4e000 */
[----:B------:R-:W-:Y:S02]  /*0450*/  LEA.HI.X.SX32 R11, R11, UR9, 0x1, P3 ;  /* 0x000000090b0b7c11 */ /* 0x000fe400098f0eff */
[----:B------:R-:W-:-:S02]  /*0460*/  FSEL R15, R4, RZ, P1 ;  /* 0x000000ff040f7208 */ /* 0x000fc40000800000 */
[----:B------:R-:W-:Y:S01]  /*0470*/  FSEL R17, R5, RZ, P2 ;  /* 0x000000ff05117208 */ /* 0x000fe20001000000 */
[----:B------:R1:W-:Y:S01]  /*0480*/  @P0 STG.E.U16 desc[UR6][R10.64], R19 ;  /* 0x000000130a000986 */ /* 0x0003e2000c101506 */
[----:B------:R-:W-:Y:S02]  /*0490*/  LOP3.LUT R7, R8, 0xfc, RZ, 0xc0, !PT ;  /* 0x000000fc08077812 */ /* 0x000fe400078ec0ff */
[----:B------:R-:W-:Y:S01]  /*04a0*/  LOP3.LUT R6, R3, 0x7f, RZ, 0xc0, !PT ;  /* 0x0000007f03067812 */ /* 0x000fe200078ec0ff */
[----:B------:R-:W-:Y:S01]  /*04b0*/  STS [R14], R15 ;  /* 0x0000000f0e007388 */ /* 0x000fe20000000800 */
[----:B------:R-:W-:Y:S01]  /*04c0*/  SHF.R.U32.HI R5, RZ, 0x1, R3 ;  /* 0x00000001ff057819 */ /* 0x000fe20000011603 */
[----:B------:R-:W-:Y:S02]  /*04d0*/  VIADD R7, R7, UR4 ;  /* 0x0000000407077c36 */ /* 0x000fe40008000000 */
[----:B------:R-:W-:Y:S01]  /*04e0*/  STS [R14+0x4], R17 ;  /* 0x000004110e007388 */ /* 0x000fe20000000800 */
[----:B------:R-:W-:Y:S01]  /*04f0*/  SGXT.U32 R5, R5, 0x6 ;  /* 0x000000060505781a */ /* 0x000fe20000000000 */
[----:B------:R-:W-:Y:S01]  /*0500*/  IMAD R12, R6, 0x4, R7 ;  /* 0x00000004060c7824 */ /* 0x000fe200078e0207 */
[----:B------:R-:W-:Y:S01]  /*0510*/  LOP3.LUT R7, R0, 0x1, R3, 0xf8, !PT ;  /* 0x0000000100077812 */ /* 0x000fe200078ef803 */
[----:B------:R-:W-:Y:S01]  /*0520*/  BAR.SYNC.DEFER_BLOCKING 0x0 ;  /* 0x0000000000007b1d */ /* 0x000fe20000010000 */
[----:B------:R-:W-:-:S02]  /*0530*/  LOP3.LUT R2, R2, R5, RZ, 0xfc, !PT ;  /* 0x0000000502027212 */ /* 0x000fc400078efcff */
[----:B------:R-:W-:Y:S02]  /*0540*/  LOP3.LUT R3, R8, 0x100, RZ, 0xfc, !PT ;  /* 0x0000010008037812 */ /* 0x000fe400078efcff */
[----:B------:R-:W-:Y:S01]  /*0550*/  ISETP.GE.AND P0, PT, R7, 0x80, PT ;  /* 0x000000800700780c */ /* 0x000fe20003f06270 */
[C---:B------:R-:W-:Y:S02]  /*0560*/  IMAD.HI R9, R2.reuse, 0x51eb851f, RZ ;  /* 0x51eb851f02097827 */ /* 0x040fe400078e02ff */
[----:B------:R-:W2:Y:S01]  /*0570*/  LDC.64 R4, c[0x0][0x220] ;  /* 0x00008800ff047b82 */ /* 0x000ea20000000a00 */
[----:B------:R-:W-:Y:S02]  /*0580*/  ISETP.LT.AND P1, PT, R2, 0x64, !P0 ;  /* 0x000000640200780c */ /* 0x000fe40004721270 */
[----:B-1----:R-:W-:-:S04]  /*0590*/  SHF.R.U32.HI R10, RZ, 0x1f, R9 ;  /* 0x0000001fff0a7819 */ /* 0x002fc80000011609 */
[----:B------:R-:W-:-:S05]  /*05a0*/  LEA.HI.SX32 R9, R9, R10, 0x1d ;  /* 0x0000000a09097211 */ /* 0x000fca00078feaff */
[----:B------:R-:W-:Y:S01]  /*05b0*/  IMAD R0, R9, -0x19, R2 ;  /* 0xffffffe709007824 */ /* 0x000fe200078e0202 */
[----:B------:R-:W1:Y:S03]  /*05c0*/  LDS R13, [R12] ;  /* 0x000000000c0d7984 */ /* 0x000e660000000800 */
[----:B------:R-:W-:Y:S01]  /*05d0*/  IMAD R8, R7, 0x19, R0 ;  /* 0x0000001907087824 */ /* 0x000fe200078e0200 */
[----:B------:R-:W-:Y:S02]  /*05e0*/  LOP3.LUT R0, R2, 0x40, RZ, 0xfc, !PT ;  /* 0x0000004002007812 */ /* 0x000fe400078efcff */
[----:B------:R-:W-:Y:S01]  /*05f0*/  LOP3.LUT R2, R3, 0x1fc, RZ, 0xc0, !PT ;  /* 0x000001fc03027812 */ /* 0x000fe200078ec0ff */
[----:B------:R-:W-:Y:S01]  /*0600*/  IMAD R3, R9, 0xc80, R8 ;  /* 0x00000c8009037824 */ /* 0x000fe200078e0208 */
[----:B------:R-:W-:-:S03]  /*0610*/  ISETP.LT.AND P0, PT, R0, 0x64, !P0 ;  /* 0x000000640000780c */ /* 0x000fc60004701270 */
[----:B------:R-:W-:Y:S02]  /*0620*/  VIADD R9, R2, UR4 ;  /* 0x0000000402097c36 */ /* 0x000fe40008000000 */
[----:B--2---:R-:W-:-:S04]  /*0630*/  IMAD.WIDE R2, R3, 0x4, R4 ;  /* 0x0000000403027825 */ /* 0x004fc800078e0204 */
[----:B------:R-:W-:Y:S01]  /*0640*/  IMAD R9, R6, 0x4, R9 ;  /* 0x0000000406097824 */ /* 0x000fe200078e0209 */
[----:B-1----:R1:W-:Y:S03]  /*0650*/  @P1 STG.E desc[UR6][R2.64], R13 ;  /* 0x0000000d02001986 */ /* 0x0023e6000c101906 */
[----:B------:R-:W-:Y:S05]  /*0660*/  @!P0 EXIT ;  /* 0x000000000000894d */ /* 0x000fea0003800000 */
[----:B------:R-:W0:Y:S01]  /*0670*/  LDS R9, [R9+0x200] ;  /* 0x0002000009097984 */ /* 0x000e220000000800 */
[----:B-1----:R-:W-:-:S05]  /*0680*/  IMAD.HI R2, R0, 0x51eb851f, RZ ;  /* 0x51eb851f00027827 */ /* 0x002fca00078e02ff */
[----:B------:R-:W-:-:S04]  /*0690*/  SHF.R.U32.HI R3, RZ, 0x1f, R2 ;  /* 0x0000001fff037819 */ /* 0x000fc80000011602 */
[----:B------:R-:W-:-:S05]  /*06a0*/  LEA.HI.SX32 R3, R2, R3, 0x1d ;  /* 0x0000000302037211 */ /* 0x000fca00078feaff */
[----:B------:R-:W-:-:S04]  /*06b0*/  IMAD R0, R3, -0x19, R0 ;  /* 0xffffffe703007824 */ /* 0x000fc800078e0200 */
[----:B------:R-:W-:-:S04]  /*06c0*/  IMAD R0, R3, 0xc80, R0 ;  /* 0x00000c8003007824 */ /* 0x000fc800078e0200 */
[----:B------:R-:W-:-:S04]  /*06d0*/  IMAD R7, R7, 0x19, R0 ;  /* 0x0000001907077824 */ /* 0x000fc800078e0200 */
[----:B------:R-:W-:-:S05]  /*06e0*/  IMAD.WIDE R4, R7, 0x4, R4 ;  /* 0x0000000407047825 */ /* 0x000fca00078e0204 */
[----:B0-----:R-:W-:Y:S01]  /*06f0*/  STG.E desc[UR6][R4.64], R9 ;  /* 0x0000000904007986 */ /* 0x001fe2000c101906 */
[----:B------:R-:W-:Y:S05]  /*0700*/  EXIT ;  /* 0x000000000000794d */ /* 0x000fea0003800000 */
.L_x_0:
[----:B------:R-:W-:-:S00]  /*0710*/  BRA `(.L_x_0) ;  /* 0xfffffffc00fc7947 */ /* 0x000fc0000383ffff */
[----:B------:R-:W-:-:S00]  /*0720*/  NOP ;  /* 0x0000000000007918 */ /* 0x000fc00000000000 */
        /* <DEDUP_REMOVED lines=13> */
.L_x_1:


//--------------------- .nv.shared.triton_poi_fused_max_pool2d_with_indices_relu_11 --------------------------
	.section	.nv.shared.triton_poi_fused_max_pool2d_with_indices_relu_11,"aw",@nobits
	.sectionflags	@""
	.align	16
	.zero		1024


//--------------------- .nv.constant0.triton_poi_fused_max_pool2d_with_indices_relu_11 --------------------------
	.section	.nv.constant0.triton_poi_fused_max_pool2d_with_indices_relu_11,"a",@progbits
	.sectionflags	@""
	.align	4
.nv.constant0.triton_poi_fused_max_pool2d_with_indices_relu_11:
	.zero		560
